//
// Generated by NVIDIA NVVM Compiler
//
// Compiler Build ID: CL-36424714
// Cuda compilation tools, release 13.0, V13.0.88
// Based on NVVM 20.0.0
//

.version 9.0
.target sm_100
.address_size 64

	// .globl	_Z13invert_kernelPhii

.visible .entry _Z13invert_kernelPhii(
	.param .u64 .ptr .align 1 _Z13invert_kernelPhii_param_0,
	.param .u32 _Z13invert_kernelPhii_param_1,
	.param .u32 _Z13invert_kernelPhii_param_2
)
{
	.reg .pred 	%p<2>;
	.reg .b16 	%rs<7>;
	.reg .b32 	%r<9>;
	.reg .b64 	%rd<5>;

	ld.param.u64 	%rd1, [_Z13invert_kernelPhii_param_0];
	ld.param.u32 	%r2, [_Z13invert_kernelPhii_param_1];
	ld.param.u32 	%r3, [_Z13invert_kernelPhii_param_2];
	mov.u32 	%r4, %ctaid.x;
	mov.u32 	%r5, %ntid.x;
	mov.u32 	%r6, %tid.x;
	mad.lo.s32 	%r1, %r4, %r5, %r6;
	mul.lo.s32 	%r7, %r3, %r2;
	setp.ge.s32 	%p1, %r1, %r7;
	@%p1 bra 	$L__BB0_2;
	cvta.to.global.u64 	%rd2, %rd1;
	shl.b32 	%r8, %r1, 2;
	cvt.s64.s32 	%rd3, %r8;
	add.s64 	%rd4, %rd2, %rd3;
	ld.global.u8 	%rs1, [%rd4];
	not.b16 	%rs2, %rs1;
	st.global.u8 	[%rd4], %rs2;
	ld.global.u8 	%rs3, [%rd4+1];
	not.b16 	%rs4, %rs3;
	st.global.u8 	[%rd4+1], %rs4;
	ld.global.u8 	%rs5, [%rd4+2];
	not.b16 	%rs6, %rs5;
	st.global.u8 	[%rd4+2], %rs6;
$L__BB0_2:
	ret;

}


// ===== COMPILED SASS (sm_100) =====

	.target	sm_100

	.elftype	@"ET_EXEC"


//--------------------- .note.nv.tkinfo           --------------------------
	.section	.note.nv.tkinfo,"",@"SHT_NOTE"
	.sectionflags	@"SHF_NOTE_NV_TKINFO"
	.tkinfo
        /*0018*/ 	.word	0x00000002
        /*0030*/ 	.string	""
        /*0030*/ 	.string	"ptxas"
        /*0030*/ 	.string	"Cuda compilation tools, release 13.0, V13.0.88"
        /*0030*/ 	.string	"Build cuda_13.0.r13.0/compiler.36424714_0"
        /*0030*/ 	.string	"-arch sm_100 -m 64 "



//--------------------- .note.nv.cuinfo           --------------------------
	.section	.note.nv.cuinfo,"",@"SHT_NOTE"
	.sectionflags	@"SHF_NOTE_NV_CUINFO"
        /*0018*/ 	.short	0x0002
        /*001a*/ 	.short	0x0064
        /*001c*/ 	.short	0x0082
	.zero		2


//--------------------- .nv.info                  --------------------------
	.section	.nv.info,"",@"SHT_CUDA_INFO"
	.align	4


	//----- nvinfo : EIATTR_REGCOUNT
	.align		4
        /*0000*/ 	.byte	0x04, 0x2f
        /*0002*/ 	.short	(.L_1 - .L_0)
	.align		4
.L_0:
        /*0004*/ 	.word	index@(_Z13invert_kernelPhii)
        /*0008*/ 	.word	0x0000000c


	//----- nvinfo : EIATTR_FRAME_SIZE
	.align		4
.L_1:
        /*000c*/ 	.byte	0x04, 0x11
        /*000e*/ 	.short	(.L_3 - .L_2)
	.align		4
.L_2:
        /*0010*/ 	.word	index@(_Z13invert_kernelPhii)
        /*0014*/ 	.word	0x00000000


	//----- nvinfo : EIATTR_MIN_STACK_SIZE
	.align		4
.L_3:
        /*0018*/ 	.byte	0x04, 0x12
        /*001a*/ 	.short	(.L_5 - .L_4)
	.align		4
.L_4:
        /*001c*/ 	.word	index@(_Z13invert_kernelPhii)
        /*0020*/ 	.word	0x00000000
.L_5:


//--------------------- .nv.compat                --------------------------
	.section	.nv.compat,"",@"SHT_CUDA_COMPAT_INFO"
	.align	4
        /*0000*/ 	.byte	0x02, 0x09, 0x00, 0x00, 0x02, 0x02, 0x01, 0x00, 0x02, 0x05, 0x05, 0x00, 0x03, 0x07, 0x01, 0x01
        /*0010*/ 	.byte	0x02, 0x03, 0x00, 0x00, 0x02, 0x06, 0x01, 0x00, 0x04, 0x0b, 0x08, 0x00, 0x09, 0x00, 0x00, 0x00
        /*0020*/ 	.byte	0x00, 0x00, 0x00, 0x00


//--------------------- .nv.info._Z13invert_kernelPhii --------------------------
	.section	.nv.info._Z13invert_kernelPhii,"",@"SHT_CUDA_INFO"
	.sectionflags	@""
	.align	4


	//----- nvinfo : EIATTR_CUDA_API_VERSION
	.align		4
        /*0000*/ 	.byte	0x04, 0x37
        /*0002*/ 	.short	(.L_7 - .L_6)
.L_6:
        /*0004*/ 	.word	0x00000082


	//----- nvinfo : EIATTR_KPARAM_INFO
	.align		4
.L_7:
        /*0008*/ 	.byte	0x04, 0x17
        /*000a*/ 	.short	(.L_9 - .L_8)
.L_8:
        /*000c*/ 	.word	0x00000000
        /*0010*/ 	.short	0x0002
        /*0012*/ 	.short	0x000c
        /*0014*/ 	.byte	0x00, 0xf0, 0x11, 0x00


	//----- nvinfo : EIATTR_KPARAM_INFO
	.align		4
.L_9:
        /*0018*/ 	.byte	0x04, 0x17
        /*001a*/ 	.short	(.L_11 - .L_10)
.L_10:
        /*001c*/ 	.word	0x00000000
        /*0020*/ 	.short	0x0001
        /*0022*/ 	.short	0x0008
        /*0024*/ 	.byte	0x00, 0xf0, 0x11, 0x00


	//----- nvinfo : EIATTR_KPARAM_INFO
	.align		4
.L_11:
        /*0028*/ 	.byte	0x04, 0x17
        /*002a*/ 	.short	(.L_13 - .L_12)
.L_12:
        /*002c*/ 	.word	0x00000000
        /*0030*/ 	.short	0x0000
        /*0032*/ 	.short	0x0000
        /*0034*/ 	.byte	0x00, 0xf5, 0x21, 0x00


	//----- nvinfo : EIATTR_SPARSE_MMA_MASK
	.align		4
.L_13:
        /*0038*/ 	.byte	0x03, 0x50
        /*003a*/ 	.short	0x0000


	//----- nvinfo : EIATTR_MAXREG_COUNT
	.align		4
        /*003c*/ 	.byte	0x03, 0x1b
        /*003e*/ 	.short	0x00ff


	//----- nvinfo : EIATTR_MERCURY_ISA_VERSION
	.align		4
        /*0040*/ 	.byte	0x03, 0x5f
        /*0042*/ 	.short	0x0101


	//----- nvinfo : EIATTR_VRC_CTA_INIT_COUNT
	.align		4
        /*0044*/ 	.byte	0x02, 0x4a
	.zero		1
	.zero		1


	//----- nvinfo : EIATTR_EXIT_INSTR_OFFSETS
	.align		4
        /*0048*/ 	.byte	0x04, 0x1c
        /*004a*/ 	.short	(.L_15 - .L_14)


	//   ....[0]....
.L_14:
        /*004c*/ 	.word	0x00000080


	//   ....[1]....
        /*0050*/ 	.word	0x00000170


	//----- nvinfo : EIATTR_CBANK_PARAM_SIZE
	.align		4
.L_15:
        /*0054*/ 	.byte	0x03, 0x19
        /*0056*/ 	.short	0x0010


	//----- nvinfo : EIATTR_PARAM_CBANK
	.align		4
        /*0058*/ 	.byte	0x04, 0x0a
        /*005a*/ 	.short	(.L_17 - .L_16)
	.align		4
.L_16:
        /*005c*/ 	.word	index@(.nv.constant0._Z13invert_kernelPhii)
        /*0060*/ 	.short	0x0380
        /*0062*/ 	.short	0x0010


	//----- nvinfo : EIATTR_SW_WAR
	.align		4
.L_17:
        /*0064*/ 	.byte	0x04, 0x36
        /*0066*/ 	.short	(.L_19 - .L_18)
.L_18:
        /*0068*/ 	.word	0x00000008
.L_19:


//--------------------- .nv.callgraph             --------------------------
	.section	.nv.callgraph,"",@"SHT_CUDA_CALLGRAPH"
	.align	4
	.sectionentsize	8
	.align		4
        /*0000*/ 	.word	0x00000000
	.align		4
        /*0004*/ 	.word	0xffffffff
	.align		4
        /*0008*/ 	.word	0x00000000
	.align		4
        /*000c*/ 	.word	0xfffffffe
	.align		4
        /*0010*/ 	.word	0x00000000
	.align		4
        /*0014*/ 	.word	0xfffffffd
	.align		4
        /*0018*/ 	.word	0x00000000
	.align		4
        /*001c*/ 	.word	0xfffffffc


//--------------------- .text._Z13invert_kernelPhii --------------------------
	.section	.text._Z13invert_kernelPhii,"ax",@progbits
	.align	128
        .global         _Z13invert_kernelPhii
        .type           _Z13invert_kernelPhii,@function
        .size           _Z13invert_kernelPhii,(.L_x_1 - _Z13invert_kernelPhii)
        .other          _Z13invert_kernelPhii,@"STO_CUDA_ENTRY STV_DEFAULT"
_Z13invert_kernelPhii:
.text._Z13invert_kernelPhii:
[----:B------:R-:W-:Y:S01]  /*0000*/  LDC R1, c[0x0][0x37c] ;  /* 0x0000df00ff017b82 */ /* 0x000fe20000000800 */
[----:B------:R-:W0:Y:S07]  /*0010*/  S2R R3, SR_TID.X ;  /* 0x0000000000037919 */ /* 0x000e2e0000002100 */
[----:B------:R-:W0:Y:S01]  /*0020*/  S2UR UR6, SR_CTAID.X ;  /* 0x00000000000679c3 */ /* 0x000e220000002500 */
[----:B------:R-:W1:Y:S07]  /*0030*/  LDCU.64 UR4, c[0x0][0x388] ;  /* 0x00007100ff0477ac */ /* 0x000e6e0008000a00 */
[----:B------:R-:W0:Y:S01]  /*0040*/  LDC R0, c[0x0][0x360] ;  /* 0x0000d800ff007b82 */ /* 0x000e220000000800 */
[----:B-1----:R-:W-:Y:S01]  /*0050*/  UIMAD UR4, UR5, UR4, URZ ;  /* 0x00000004050472a4 */ /* 0x002fe2000f8e02ff */
[----:B0-----:R-:W-:-:S05]  /*0060*/  IMAD R0, R0, UR6, R3 ;  /* 0x0000000600007c24 */ /* 0x001fca000f8e0203 */
[----:B------:R-:W-:-:S13]  /*0070*/  ISETP.GE.AND P0, PT, R0, UR4, PT ;  /* 0x0000000400007c0c */ /* 0x000fda000bf06270 */
[----:B------:R-:W-:Y:S05]  /*0080*/  @P0 EXIT ;  /* 0x000000000000094d */ /* 0x000fea0003800000 */
[----:B------:R-:W0:Y:S01]  /*0090*/  LDCU.64 UR6, c[0x0][0x380] ;  /* 0x00007000ff0677ac */ /* 0x000e220008000a00 */
[----:B------:R-:W-:Y:S01]  /*00a0*/  IMAD.SHL.U32 R0, R0, 0x4, RZ ;  /* 0x0000000400007824 */ /* 0x000fe200078e00ff */
[----:B------:R-:W1:Y:S04]  /*00b0*/  LDCU.64 UR4, c[0x0][0x358] ;  /* 0x00006b00ff0477ac */ /* 0x000e680008000a00 */
[----:B0-----:R-:W-:-:S04]  /*00c0*/  IADD3 R2, P0, PT, R0, UR6, RZ ;  /* 0x0000000600027c10 */ /* 0x001fc8000ff1e0ff */
[----:B------:R-:W-:-:S05]  /*00d0*/  LEA.HI.X.SX32 R3, R0, UR7, 0x1, P0 ;  /* 0x0000000700037c11 */ /* 0x000fca00080f0eff */
[----:B-1----:R-:W2:Y:S04]  /*00e0*/  LDG.E.U8 R0, desc[UR4][R2.64] ;  /* 0x0000000402007981 */ /* 0x002ea8000c1e1100 */
[----:B------:R-:W3:Y:S04]  /*00f0*/  LDG.E.U8 R4, desc[UR4][R2.64+0x1] ;  /* 0x0000010402047981 */ /* 0x000ee8000c1e1100 */
[----:B------:R-:W4:Y:S01]  /*0100*/  LDG.E.U8 R6, desc[UR4][R2.64+0x2] ;  /* 0x0000020402067981 */ /* 0x000f22000c1e1100 */
[----:B--2---:R-:W-:Y:S02]  /*0110*/  LOP3.LUT R5, RZ, R0, RZ, 0x33, !PT ;  /* 0x00000000ff057212 */ /* 0x004fe400078e33ff */
[----:B---3--:R-:W-:-:S03]  /*0120*/  LOP3.LUT R7, RZ, R4, RZ, 0x33, !PT ;  /* 0x00000004ff077212 */ /* 0x008fc600078e33ff */
[----:B------:R-:W-:Y:S01]  /*0130*/  STG.E.U8 desc[UR4][R2.64], R5 ;  /* 0x0000000502007986 */ /* 0x000fe2000c101104 */
[----:B----4-:R-:W-:-:S03]  /*0140*/  LOP3.LUT R9, RZ, R6, RZ, 0x33, !PT ;  /* 0x00000006ff097212 */ /* 0x010fc600078e33ff */
[----:B------:R-:W-:Y:S04]  /*0150*/  STG.E.U8 desc[UR4][R2.64+0x1], R7 ;  /* 0x0000010702007986 */ /* 0x000fe8000c101104 */
[----:B------:R-:W-:Y:S01]  /*0160*/  STG.E.U8 desc[UR4][R2.64+0x2], R9 ;  /* 0x0000020902007986 */ /* 0x000fe2000c101104 */
[----:B------:R-:W-:Y:S05]  /*0170*/  EXIT ;  /* 0x000000000000794d */ /* 0x000fea0003800000 */
.L_x_0:
[----:B------:R-:W-:-:S00]  /*0180*/  BRA `(.L_x_0) ;  /* 0xfffffffc00fc7947 */ /* 0x000fc0000383ffff */
[----:B------:R-:W-:-:S00]  /*0190*/  NOP ;  /* 0x0000000000007918 */ /* 0x000fc00000000000 */
        /* <DEDUP_REMOVED lines=14> */
.L_x_1:


//--------------------- .nv.shared.reserved.0     --------------------------
	.section	.nv.shared.reserved.0,"aw",@nobits
	.weak		__nv_reservedSMEM_offset_0_alias
	.size		__nv_reservedSMEM_offset_0_alias, 0, 64
	.other		__nv_reservedSMEM_offset_0_alias,@"STO_CUDA_RESERVED_SHARED STV_DEFAULT"
__nv_reservedSMEM_offset_0_alias:
	.zero		0
	.zero		64


//--------------------- .nv.constant0._Z13invert_kernelPhii --------------------------
	.section	.nv.constant0._Z13invert_kernelPhii,"a",@progbits
	.sectionflags	@""
	.align	4
.nv.constant0._Z13invert_kernelPhii:
	.zero		912


//--------------------- SYMBOLS --------------------------

	.type		.nv.reservedSmem.offset0,@object
	.size		.nv.reservedSmem.offset0,0x4
